//
// Generated by NVIDIA NVVM Compiler
//
// Compiler Build ID: CL-36424714
// Cuda compilation tools, release 13.0, V13.0.88
// Based on NVVM 20.0.0
//

.version 9.0
.target sm_100
.address_size 64

	// .globl	_Z22gather_features_kernelIfEvPT_PKS0_PKiii

.visible .entry _Z22gather_features_kernelIfEvPT_PKS0_PKiii(
	.param .u64 .ptr .align 1 _Z22gather_features_kernelIfEvPT_PKS0_PKiii_param_0,
	.param .u64 .ptr .align 1 _Z22gather_features_kernelIfEvPT_PKS0_PKiii_param_1,
	.param .u64 .ptr .align 1 _Z22gather_features_kernelIfEvPT_PKS0_PKiii_param_2,
	.param .u32 _Z22gather_features_kernelIfEvPT_PKS0_PKiii_param_3,
	.param .u32 _Z22gather_features_kernelIfEvPT_PKS0_PKiii_param_4
)
{
	.reg .pred 	%p<5>;
	.reg .b32 	%r<18>;
	.reg .b32 	%f<2>;
	.reg .b64 	%rd<15>;

	ld.param.u64 	%rd4, [_Z22gather_features_kernelIfEvPT_PKS0_PKiii_param_0];
	ld.param.u64 	%rd2, [_Z22gather_features_kernelIfEvPT_PKS0_PKiii_param_1];
	ld.param.u64 	%rd3, [_Z22gather_features_kernelIfEvPT_PKS0_PKiii_param_2];
	ld.param.u32 	%r5, [_Z22gather_features_kernelIfEvPT_PKS0_PKiii_param_3];
	ld.param.u32 	%r6, [_Z22gather_features_kernelIfEvPT_PKS0_PKiii_param_4];
	cvta.to.global.u64 	%rd1, %rd4;
	mov.u32 	%r7, %ctaid.x;
	mov.u32 	%r8, %ntid.x;
	mov.u32 	%r9, %tid.x;
	mad.lo.s32 	%r1, %r7, %r8, %r9;
	mov.u32 	%r10, %ctaid.y;
	mov.u32 	%r11, %ntid.y;
	mov.u32 	%r12, %tid.y;
	mad.lo.s32 	%r13, %r10, %r11, %r12;
	setp.ge.s32 	%p1, %r1, %r5;
	setp.ge.s32 	%p2, %r13, %r6;
	or.pred  	%p3, %p1, %p2;
	@%p3 bra 	$L__BB0_4;
	cvta.to.global.u64 	%rd5, %rd3;
	mul.wide.s32 	%rd6, %r1, 4;
	add.s64 	%rd7, %rd5, %rd6;
	ld.global.u32 	%r3, [%rd7];
	setp.lt.s32 	%p4, %r3, 0;
	@%p4 bra 	$L__BB0_3;
	mad.lo.s32 	%r16, %r3, %r6, %r13;
	cvta.to.global.u64 	%rd10, %rd2;
	mul.wide.u32 	%rd11, %r16, 4;
	add.s64 	%rd12, %rd10, %rd11;
	ld.global.f32 	%f1, [%rd12];
	mad.lo.s32 	%r17, %r6, %r1, %r13;
	mul.wide.s32 	%rd13, %r17, 4;
	add.s64 	%rd14, %rd1, %rd13;
	st.global.f32 	[%rd14], %f1;
	bra.uni 	$L__BB0_4;
$L__BB0_3:
	mad.lo.s32 	%r14, %r6, %r1, %r13;
	mul.wide.s32 	%rd8, %r14, 4;
	add.s64 	%rd9, %rd1, %rd8;
	mov.b32 	%r15, 0;
	st.global.u32 	[%rd9], %r15;
$L__BB0_4:
	ret;

}
	// .globl	_Z18scatter_add_kernelIfEvPT_PKS0_PKiii
.visible .entry _Z18scatter_add_kernelIfEvPT_PKS0_PKiii(
	.param .u64 .ptr .align 1 _Z18scatter_add_kernelIfEvPT_PKS0_PKiii_param_0,
	.param .u64 .ptr .align 1 _Z18scatter_add_kernelIfEvPT_PKS0_PKiii_param_1,
	.param .u64 .ptr .align 1 _Z18scatter_add_kernelIfEvPT_PKS0_PKiii_param_2,
	.param .u32 _Z18scatter_add_kernelIfEvPT_PKS0_PKiii_param_3,
	.param .u32 _Z18scatter_add_kernelIfEvPT_PKS0_PKiii_param_4
)
{
	.reg .pred 	%p<5>;
	.reg .b32 	%r<16>;
	.reg .b32 	%f<3>;
	.reg .b64 	%rd<13>;

	ld.param.u64 	%rd1, [_Z18scatter_add_kernelIfEvPT_PKS0_PKiii_param_0];
	ld.param.u64 	%rd2, [_Z18scatter_add_kernelIfEvPT_PKS0_PKiii_param_1];
	ld.param.u64 	%rd3, [_Z18scatter_add_kernelIfEvPT_PKS0_PKiii_param_2];
	ld.param.u32 	%r5, [_Z18scatter_add_kernelIfEvPT_PKS0_PKiii_param_3];
	ld.param.u32 	%r6, [_Z18scatter_add_kernelIfEvPT_PKS0_PKiii_param_4];
	mov.u32 	%r7, %ctaid.x;
	mov.u32 	%r8, %ntid.x;
	mov.u32 	%r9, %tid.x;
	mad.lo.s32 	%r1, %r7, %r8, %r9;
	mov.u32 	%r10, %ctaid.y;
	mov.u32 	%r11, %ntid.y;
	mov.u32 	%r12, %tid.y;
	mad.lo.s32 	%r13, %r10, %r11, %r12;
	setp.ge.s32 	%p1, %r1, %r5;
	setp.ge.s32 	%p2, %r13, %r6;
	or.pred  	%p3, %p1, %p2;
	@%p3 bra 	$L__BB1_3;
	cvta.to.global.u64 	%rd4, %rd3;
	mul.wide.s32 	%rd5, %r1, 4;
	add.s64 	%rd6, %rd4, %rd5;
	ld.global.u32 	%r3, [%rd6];
	setp.lt.s32 	%p4, %r3, 0;
	@%p4 bra 	$L__BB1_3;
	mad.lo.s32 	%r14, %r6, %r1, %r13;
	cvta.to.global.u64 	%rd7, %rd2;
	mul.wide.s32 	%rd8, %r14, 4;
	add.s64 	%rd9, %rd7, %rd8;
	ld.global.f32 	%f1, [%rd9];
	mad.lo.s32 	%r15, %r3, %r6, %r13;
	cvta.to.global.u64 	%rd10, %rd1;
	mul.wide.u32 	%rd11, %r15, 4;
	add.s64 	%rd12, %rd10, %rd11;
	atom.global.add.f32 	%f2, [%rd12], %f1;
$L__BB1_3:
	ret;

}
	// .globl	_Z32sparse_conv_implicit_gemm_simpleIfEvPT_PKS0_S3_PKiS5_iiiii
.visible .entry _Z32sparse_conv_implicit_gemm_simpleIfEvPT_PKS0_S3_PKiS5_iiiii(
	.param .u64 .ptr .align 1 _Z32sparse_conv_implicit_gemm_simpleIfEvPT_PKS0_S3_PKiS5_iiiii_param_0,
	.param .u64 .ptr .align 1 _Z32sparse_conv_implicit_gemm_simpleIfEvPT_PKS0_S3_PKiS5_iiiii_param_1,
	.param .u64 .ptr .align 1 _Z32sparse_conv_implicit_gemm_simpleIfEvPT_PKS0_S3_PKiS5_iiiii_param_2,
	.param .u64 .ptr .align 1 _Z32sparse_conv_implicit_gemm_simpleIfEvPT_PKS0_S3_PKiS5_iiiii_param_3,
	.param .u64 .ptr .align 1 _Z32sparse_conv_implicit_gemm_simpleIfEvPT_PKS0_S3_PKiS5_iiiii_param_4,
	.param .u32 _Z32sparse_conv_implicit_gemm_simpleIfEvPT_PKS0_S3_PKiS5_iiiii_param_5,
	.param .u32 _Z32sparse_conv_implicit_gemm_simpleIfEvPT_PKS0_S3_PKiS5_iiiii_param_6,
	.param .u32 _Z32sparse_conv_implicit_gemm_simpleIfEvPT_PKS0_S3_PKiS5_iiiii_param_7,
	.param .u32 _Z32sparse_conv_implicit_gemm_simpleIfEvPT_PKS0_S3_PKiS5_iiiii_param_8,
	.param .u32 _Z32sparse_conv_implicit_gemm_simpleIfEvPT_PKS0_S3_PKiS5_iiiii_param_9
)
{
	.reg .pred 	%p<19>;
	.reg .b32 	%r<56>;
	.reg .b32 	%f<119>;
	.reg .b64 	%rd<25>;

	ld.param.u64 	%rd5, [_Z32sparse_conv_implicit_gemm_simpleIfEvPT_PKS0_S3_PKiS5_iiiii_param_0];
	ld.param.u64 	%rd6, [_Z32sparse_conv_implicit_gemm_simpleIfEvPT_PKS0_S3_PKiS5_iiiii_param_1];
	ld.param.u64 	%rd7, [_Z32sparse_conv_implicit_gemm_simpleIfEvPT_PKS0_S3_PKiS5_iiiii_param_2];
	ld.param.u32 	%r24, [_Z32sparse_conv_implicit_gemm_simpleIfEvPT_PKS0_S3_PKiS5_iiiii_param_5];
	ld.param.u32 	%r28, [_Z32sparse_conv_implicit_gemm_simpleIfEvPT_PKS0_S3_PKiS5_iiiii_param_6];
	ld.param.u32 	%r25, [_Z32sparse_conv_implicit_gemm_simpleIfEvPT_PKS0_S3_PKiS5_iiiii_param_7];
	ld.param.u32 	%r29, [_Z32sparse_conv_implicit_gemm_simpleIfEvPT_PKS0_S3_PKiS5_iiiii_param_8];
	ld.param.u32 	%r27, [_Z32sparse_conv_implicit_gemm_simpleIfEvPT_PKS0_S3_PKiS5_iiiii_param_9];
	cvta.to.global.u64 	%rd1, %rd7;
	cvta.to.global.u64 	%rd2, %rd6;
	mov.u32 	%r30, %ctaid.x;
	mov.u32 	%r31, %ntid.x;
	mov.u32 	%r32, %tid.x;
	mad.lo.s32 	%r1, %r30, %r31, %r32;
	mov.u32 	%r33, %ctaid.y;
	mov.u32 	%r34, %ntid.y;
	mov.u32 	%r35, %tid.y;
	mad.lo.s32 	%r36, %r33, %r34, %r35;
	setp.ge.s32 	%p2, %r1, %r28;
	setp.ge.s32 	%p3, %r36, %r29;
	or.pred  	%p4, %p2, %p3;
	@%p4 bra 	$L__BB2_19;
	setp.lt.s32 	%p5, %r27, 1;
	mov.f32 	%f117, 0f00000000;
	@%p5 bra 	$L__BB2_18;
	setp.lt.s32 	%p6, %r1, %r24;
	setp.gt.s32 	%p7, %r25, 0;
	and.pred  	%p1, %p6, %p7;
	mul.lo.s32 	%r3, %r25, %r1;
	mul.lo.s32 	%r4, %r27, %r36;
	and.b32  	%r5, %r25, 15;
	and.b32  	%r6, %r25, 7;
	and.b32  	%r7, %r25, 2147483632;
	and.b32  	%r8, %r25, 3;
	neg.s32 	%r9, %r7;
	mov.f32 	%f117, 0f00000000;
	mov.b32 	%r49, 0;
	not.pred 	%p8, %p1;
$L__BB2_3:
	@%p8 bra 	$L__BB2_17;
	setp.lt.u32 	%p9, %r25, 16;
	add.s32 	%r39, %r49, %r4;
	mul.lo.s32 	%r11, %r39, %r25;
	mov.b32 	%r54, 0;
	@%p9 bra 	$L__BB2_7;
	mov.u32 	%r50, %r11;
	mov.u32 	%r51, %r3;
	mov.u32 	%r52, %r9;
$L__BB2_6:
	.pragma "nounroll";
	mul.wide.s32 	%rd8, %r51, 4;
	add.s64 	%rd9, %rd2, %rd8;
	mul.wide.s32 	%rd10, %r50, 4;
	add.s64 	%rd11, %rd1, %rd10;
	ld.global.f32 	%f20, [%rd9];
	ld.global.f32 	%f21, [%rd11];
	fma.rn.f32 	%f22, %f20, %f21, %f117;
	ld.global.f32 	%f23, [%rd9+4];
	ld.global.f32 	%f24, [%rd11+4];
	fma.rn.f32 	%f25, %f23, %f24, %f22;
	ld.global.f32 	%f26, [%rd9+8];
	ld.global.f32 	%f27, [%rd11+8];
	fma.rn.f32 	%f28, %f26, %f27, %f25;
	ld.global.f32 	%f29, [%rd9+12];
	ld.global.f32 	%f30, [%rd11+12];
	fma.rn.f32 	%f31, %f29, %f30, %f28;
	ld.global.f32 	%f32, [%rd9+16];
	ld.global.f32 	%f33, [%rd11+16];
	fma.rn.f32 	%f34, %f32, %f33, %f31;
	ld.global.f32 	%f35, [%rd9+20];
	ld.global.f32 	%f36, [%rd11+20];
	fma.rn.f32 	%f37, %f35, %f36, %f34;
	ld.global.f32 	%f38, [%rd9+24];
	ld.global.f32 	%f39, [%rd11+24];
	fma.rn.f32 	%f40, %f38, %f39, %f37;
	ld.global.f32 	%f41, [%rd9+28];
	ld.global.f32 	%f42, [%rd11+28];
	fma.rn.f32 	%f43, %f41, %f42, %f40;
	ld.global.f32 	%f44, [%rd9+32];
	ld.global.f32 	%f45, [%rd11+32];
	fma.rn.f32 	%f46, %f44, %f45, %f43;
	ld.global.f32 	%f47, [%rd9+36];
	ld.global.f32 	%f48, [%rd11+36];
	fma.rn.f32 	%f49, %f47, %f48, %f46;
	ld.global.f32 	%f50, [%rd9+40];
	ld.global.f32 	%f51, [%rd11+40];
	fma.rn.f32 	%f52, %f50, %f51, %f49;
	ld.global.f32 	%f53, [%rd9+44];
	ld.global.f32 	%f54, [%rd11+44];
	fma.rn.f32 	%f55, %f53, %f54, %f52;
	ld.global.f32 	%f56, [%rd9+48];
	ld.global.f32 	%f57, [%rd11+48];
	fma.rn.f32 	%f58, %f56, %f57, %f55;
	ld.global.f32 	%f59, [%rd9+52];
	ld.global.f32 	%f60, [%rd11+52];
	fma.rn.f32 	%f61, %f59, %f60, %f58;
	ld.global.f32 	%f62, [%rd9+56];
	ld.global.f32 	%f63, [%rd11+56];
	fma.rn.f32 	%f64, %f62, %f63, %f61;
	ld.global.f32 	%f65, [%rd9+60];
	ld.global.f32 	%f66, [%rd11+60];
	fma.rn.f32 	%f117, %f65, %f66, %f64;
	add.s32 	%r52, %r52, 16;
	add.s32 	%r51, %r51, 16;
	add.s32 	%r50, %r50, 16;
	setp.ne.s32 	%p10, %r52, 0;
	mov.u32 	%r54, %r7;
	@%p10 bra 	$L__BB2_6;
$L__BB2_7:
	setp.eq.s32 	%p11, %r5, 0;
	@%p11 bra 	$L__BB2_17;
	add.s32 	%r40, %r5, -1;
	setp.lt.u32 	%p12, %r40, 7;
	@%p12 bra 	$L__BB2_10;
	add.s32 	%r41, %r54, %r3;
	mul.wide.s32 	%rd12, %r41, 4;
	add.s64 	%rd13, %rd2, %rd12;
	ld.global.f32 	%f68, [%rd13];
	add.s32 	%r42, %r54, %r11;
	mul.wide.s32 	%rd14, %r42, 4;
	add.s64 	%rd15, %rd1, %rd14;
	ld.global.f32 	%f69, [%rd15];
	fma.rn.f32 	%f70, %f68, %f69, %f117;
	ld.global.f32 	%f71, [%rd13+4];
	ld.global.f32 	%f72, [%rd15+4];
	fma.rn.f32 	%f73, %f71, %f72, %f70;
	ld.global.f32 	%f74, [%rd13+8];
	ld.global.f32 	%f75, [%rd15+8];
	fma.rn.f32 	%f76, %f74, %f75, %f73;
	ld.global.f32 	%f77, [%rd13+12];
	ld.global.f32 	%f78, [%rd15+12];
	fma.rn.f32 	%f79, %f77, %f78, %f76;
	ld.global.f32 	%f80, [%rd13+16];
	ld.global.f32 	%f81, [%rd15+16];
	fma.rn.f32 	%f82, %f80, %f81, %f79;
	ld.global.f32 	%f83, [%rd13+20];
	ld.global.f32 	%f84, [%rd15+20];
	fma.rn.f32 	%f85, %f83, %f84, %f82;
	ld.global.f32 	%f86, [%rd13+24];
	ld.global.f32 	%f87, [%rd15+24];
	fma.rn.f32 	%f88, %f86, %f87, %f85;
	ld.global.f32 	%f89, [%rd13+28];
	ld.global.f32 	%f90, [%rd15+28];
	fma.rn.f32 	%f117, %f89, %f90, %f88;
	add.s32 	%r54, %r54, 8;
$L__BB2_10:
	setp.eq.s32 	%p13, %r6, 0;
	@%p13 bra 	$L__BB2_17;
	add.s32 	%r43, %r6, -1;
	setp.lt.u32 	%p14, %r43, 3;
	@%p14 bra 	$L__BB2_13;
	add.s32 	%r44, %r54, %r3;
	mul.wide.s32 	%rd16, %r44, 4;
	add.s64 	%rd17, %rd2, %rd16;
	ld.global.f32 	%f92, [%rd17];
	add.s32 	%r45, %r54, %r11;
	mul.wide.s32 	%rd18, %r45, 4;
	add.s64 	%rd19, %rd1, %rd18;
	ld.global.f32 	%f93, [%rd19];
	fma.rn.f32 	%f94, %f92, %f93, %f117;
	ld.global.f32 	%f95, [%rd17+4];
	ld.global.f32 	%f96, [%rd19+4];
	fma.rn.f32 	%f97, %f95, %f96, %f94;
	ld.global.f32 	%f98, [%rd17+8];
	ld.global.f32 	%f99, [%rd19+8];
	fma.rn.f32 	%f100, %f98, %f99, %f97;
	ld.global.f32 	%f101, [%rd17+12];
	ld.global.f32 	%f102, [%rd19+12];
	fma.rn.f32 	%f117, %f101, %f102, %f100;
	add.s32 	%r54, %r54, 4;
$L__BB2_13:
	setp.eq.s32 	%p15, %r8, 0;
	@%p15 bra 	$L__BB2_17;
	setp.eq.s32 	%p16, %r8, 1;
	add.s32 	%r46, %r54, %r3;
	mul.wide.s32 	%rd20, %r46, 4;
	add.s64 	%rd3, %rd2, %rd20;
	ld.global.f32 	%f103, [%rd3];
	add.s32 	%r47, %r54, %r11;
	mul.wide.s32 	%rd21, %r47, 4;
	add.s64 	%rd4, %rd1, %rd21;
	ld.global.f32 	%f104, [%rd4];
	fma.rn.f32 	%f117, %f103, %f104, %f117;
	@%p16 bra 	$L__BB2_17;
	setp.eq.s32 	%p17, %r8, 2;
	ld.global.f32 	%f105, [%rd3+4];
	ld.global.f32 	%f106, [%rd4+4];
	fma.rn.f32 	%f117, %f105, %f106, %f117;
	@%p17 bra 	$L__BB2_17;
	ld.global.f32 	%f107, [%rd3+8];
	ld.global.f32 	%f108, [%rd4+8];
	fma.rn.f32 	%f117, %f107, %f108, %f117;
$L__BB2_17:
	add.s32 	%r49, %r49, 1;
	setp.ne.s32 	%p18, %r49, %r27;
	@%p18 bra 	$L__BB2_3;
$L__BB2_18:
	mad.lo.s32 	%r48, %r29, %r1, %r36;
	cvta.to.global.u64 	%rd22, %rd5;
	mul.wide.s32 	%rd23, %r48, 4;
	add.s64 	%rd24, %rd22, %rd23;
	st.global.f32 	[%rd24], %f117;
$L__BB2_19:
	ret;

}


// ===== COMPILED SASS (sm_100) =====

	.target	sm_100

	.elftype	@"ET_EXEC"


//--------------------- .note.nv.tkinfo           --------------------------
	.section	.note.nv.tkinfo,"",@"SHT_NOTE"
	.sectionflags	@"SHF_NOTE_NV_TKINFO"
	.tkinfo
        /*0018*/ 	.word	0x00000002
        /*0030*/ 	.string	""
        /*0030*/ 	.string	"ptxas"
        /*0030*/ 	.string	"Cuda compilation tools, release 13.0, V13.0.88"
        /*0030*/ 	.string	"Build cuda_13.0.r13.0/compiler.36424714_0"
        /*0030*/ 	.string	"-arch sm_100 -m 64 "



//--------------------- .note.nv.cuinfo           --------------------------
	.section	.note.nv.cuinfo,"",@"SHT_NOTE"
	.sectionflags	@"SHF_NOTE_NV_CUINFO"
        /*0018*/ 	.short	0x0002
        /*001a*/ 	.short	0x0064
        /*001c*/ 	.short	0x0082
	.zero		2


//--------------------- .nv.info                  --------------------------
	.section	.nv.info,"",@"SHT_CUDA_INFO"
	.align	4


	//----- nvinfo : EIATTR_REGCOUNT
	.align		4
        /*0000*/ 	.byte	0x04, 0x2f
        /*0002*/ 	.short	(.L_1 - .L_0)
	.align		4
.L_0:
        /*0004*/ 	.word	index@(_Z22gather_features_kernelIfEvPT_PKS0_PKiii)
        /*0008*/ 	.word	0x0000000a


	//----- nvinfo : EIATTR_FRAME_SIZE
	.align		4
.L_1:
        /*000c*/ 	.byte	0x04, 0x11
        /*000e*/ 	.short	(.L_3 - .L_2)
	.align		4
.L_2:
        /*0010*/ 	.word	index@(_Z22gather_features_kernelIfEvPT_PKS0_PKiii)
        /*0014*/ 	.word	0x00000000


	//----- nvinfo : EIATTR_REGCOUNT
	.align		4
.L_3:
        /*0018*/ 	.byte	0x04, 0x2f
        /*001a*/ 	.short	(.L_5 - .L_4)
	.align		4
.L_4:
        /*001c*/ 	.word	index@(_Z18scatter_add_kernelIfEvPT_PKS0_PKiii)
        /*0020*/ 	.word	0x0000000a


	//----- nvinfo : EIATTR_FRAME_SIZE
	.align		4
.L_5:
        /*0024*/ 	.byte	0x04, 0x11
        /*0026*/ 	.short	(.L_7 - .L_6)
	.align		4
.L_6:
        /*0028*/ 	.word	index@(_Z18scatter_add_kernelIfEvPT_PKS0_PKiii)
        /*002c*/ 	.word	0x00000000


	//----- nvinfo : EIATTR_REGCOUNT
	.align		4
.L_7:
        /*0030*/ 	.byte	0x04, 0x2f
        /*0032*/ 	.short	(.L_9 - .L_8)
	.align		4
.L_8:
        /*0034*/ 	.word	index@(_Z32sparse_conv_implicit_gemm_simpleIfEvPT_PKS0_S3_PKiS5_iiiii)
        /*0038*/ 	.word	0x00000020


	//----- nvinfo : EIATTR_FRAME_SIZE
	.align		4
.L_9:
        /*003c*/ 	.byte	0x04, 0x11
        /*003e*/ 	.short	(.L_11 - .L_10)
	.align		4
.L_10:
        /*0040*/ 	.word	index@(_Z32sparse_conv_implicit_gemm_simpleIfEvPT_PKS0_S3_PKiS5_iiiii)
        /*0044*/ 	.word	0x00000000


	//----- nvinfo : EIATTR_MIN_STACK_SIZE
	.align		4
.L_11:
        /*0048*/ 	.byte	0x04, 0x12
        /*004a*/ 	.short	(.L_13 - .L_12)
	.align		4
.L_12:
        /*004c*/ 	.word	index@(_Z32sparse_conv_implicit_gemm_simpleIfEvPT_PKS0_S3_PKiS5_iiiii)
        /*0050*/ 	.word	0x00000000


	//----- nvinfo : EIATTR_MIN_STACK_SIZE
	.align		4
.L_13:
        /*0054*/ 	.byte	0x04, 0x12
        /*0056*/ 	.short	(.L_15 - .L_14)
	.align		4
.L_14:
        /*0058*/ 	.word	index@(_Z18scatter_add_kernelIfEvPT_PKS0_PKiii)
        /*005c*/ 	.word	0x00000000


	//----- nvinfo : EIATTR_MIN_STACK_SIZE
	.align		4
.L_15:
        /*0060*/ 	.byte	0x04, 0x12
        /*0062*/ 	.short	(.L_17 - .L_16)
	.align		4
.L_16:
        /*0064*/ 	.word	index@(_Z22gather_features_kernelIfEvPT_PKS0_PKiii)
        /*0068*/ 	.word	0x00000000
.L_17:


//--------------------- .nv.compat                --------------------------
	.section	.nv.compat,"",@"SHT_CUDA_COMPAT_INFO"
	.align	4
        /*0000*/ 	.byte	0x02, 0x09, 0x00, 0x00, 0x02, 0x02, 0x01, 0x00, 0x02, 0x05, 0x05, 0x00, 0x03, 0x07, 0x01, 0x01
        /*0010*/ 	.byte	0x02, 0x03, 0x00, 0x00, 0x02, 0x06, 0x01, 0x00, 0x04, 0x0b, 0x08, 0x00, 0x09, 0x00, 0x00, 0x00
        /*0020*/ 	.byte	0x00, 0x00, 0x00, 0x00


//--------------------- .nv.info._Z32sparse_conv_implicit_gemm_simpleIfEvPT_PKS0_S3_PKiS5_iiiii --------------------------
	.section	.nv.info._Z32sparse_conv_implicit_gemm_simpleIfEvPT_PKS0_S3_PKiS5_iiiii,"",@"SHT_CUDA_INFO"
	.sectionflags	@""
	.align	4


	//----- nvinfo : EIATTR_CUDA_API_VERSION
	.align		4
        /*0000*/ 	.byte	0x04, 0x37
        /*0002*/ 	.short	(.L_19 - .L_18)
.L_18:
        /*0004*/ 	.word	0x00000082


	//----- nvinfo : EIATTR_KPARAM_INFO
	.align		4
.L_19:
        /*0008*/ 	.byte	0x04, 0x17
        /*000a*/ 	.short	(.L_21 - .L_20)
.L_20:
        /*000c*/ 	.word	0x00000000
        /*0010*/ 	.short	0x0009
        /*0012*/ 	.short	0x0038
        /*0014*/ 	.byte	0x00, 0xf0, 0x11, 0x00


	//----- nvinfo : EIATTR_KPARAM_INFO
	.align		4
.L_21:
        /*0018*/ 	.byte	0x04, 0x17
        /*001a*/ 	.short	(.L_23 - .L_22)
.L_22:
        /*001c*/ 	.word	0x00000000
        /*0020*/ 	.short	0x0008
        /*0022*/ 	.short	0x0034
        /*0024*/ 	.byte	0x00, 0xf0, 0x11, 0x00


	//----- nvinfo : EIATTR_KPARAM_INFO
	.align		4
.L_23:
        /*0028*/ 	.byte	0x04, 0x17
        /*002a*/ 	.short	(.L_25 - .L_24)
.L_24:
        /*002c*/ 	.word	0x00000000
        /*0030*/ 	.short	0x0007
        /*0032*/ 	.short	0x0030
        /*0034*/ 	.byte	0x00, 0xf0, 0x11, 0x00


	//----- nvinfo : EIATTR_KPARAM_INFO
	.align		4
.L_25:
        /*0038*/ 	.byte	0x04, 0x17
        /*003a*/ 	.short	(.L_27 - .L_26)
.L_26:
        /*003c*/ 	.word	0x00000000
        /*0040*/ 	.short	0x0006
        /*0042*/ 	.short	0x002c
        /*0044*/ 	.byte	0x00, 0xf0, 0x11, 0x00


	//----- nvinfo : EIATTR_KPARAM_INFO
	.align		4
.L_27:
        /*0048*/ 	.byte	0x04, 0x17
        /*004a*/ 	.short	(.L_29 - .L_28)
.L_28:
        /*004c*/ 	.word	0x00000000
        /*0050*/ 	.short	0x0005
        /*0052*/ 	.short	0x0028
        /*0054*/ 	.byte	0x00, 0xf0, 0x11, 0x00


	//----- nvinfo : EIATTR_KPARAM_INFO
	.align		4
.L_29:
        /*0058*/ 	.byte	0x04, 0x17
        /*005a*/ 	.short	(.L_31 - .L_30)
.L_30:
        /*005c*/ 	.word	0x00000000
        /*0060*/ 	.short	0x0004
        /*0062*/ 	.short	0x0020
        /*0064*/ 	.byte	0x00, 0xf5, 0x21, 0x00


	//----- nvinfo : EIATTR_KPARAM_INFO
	.align		4
.L_31:
        /*0068*/ 	.byte	0x04, 0x17
        /*006a*/ 	.short	(.L_33 - .L_32)
.L_32:
        /*006c*/ 	.word	0x00000000
        /*0070*/ 	.short	0x0003
        /*0072*/ 	.short	0x0018
        /*0074*/ 	.byte	0x00, 0xf5, 0x21, 0x00


	//----- nvinfo : EIATTR_KPARAM_INFO
	.align		4
.L_33:
        /*0078*/ 	.byte	0x04, 0x17
        /*007a*/ 	.short	(.L_35 - .L_34)
.L_34:
        /*007c*/ 	.word	0x00000000
        /*0080*/ 	.short	0x0002
        /*0082*/ 	.short	0x0010
        /*0084*/ 	.byte	0x00, 0xf5, 0x21, 0x00


	//----- nvinfo : EIATTR_KPARAM_INFO
	.align		4
.L_35:
        /*0088*/ 	.byte	0x04, 0x17
        /*008a*/ 	.short	(.L_37 - .L_36)
.L_36:
        /*008c*/ 	.word	0x00000000
        /*0090*/ 	.short	0x0001
        /*0092*/ 	.short	0x0008
        /*0094*/ 	.byte	0x00, 0xf5, 0x21, 0x00


	//----- nvinfo : EIATTR_KPARAM_INFO
	.align		4
.L_37:
        /*0098*/ 	.byte	0x04, 0x17
        /*009a*/ 	.short	(.L_39 - .L_38)
.L_38:
        /*009c*/ 	.word	0x00000000
        /*00a0*/ 	.short	0x0000
        /*00a2*/ 	.short	0x0000
        /*00a4*/ 	.byte	0x00, 0xf5, 0x21, 0x00


	//----- nvinfo : EIATTR_SPARSE_MMA_MASK
	.align		4
.L_39:
        /*00a8*/ 	.byte	0x03, 0x50
        /*00aa*/ 	.short	0x0000


	//----- nvinfo : EIATTR_MAXREG_COUNT
	.align		4
        /*00ac*/ 	.byte	0x03, 0x1b
        /*00ae*/ 	.short	0x00ff


	//----- nvinfo : EIATTR_MERCURY_ISA_VERSION
	.align		4
        /*00b0*/ 	.byte	0x03, 0x5f
        /*00b2*/ 	.short	0x0101


	//----- nvinfo : EIATTR_VRC_CTA_INIT_COUNT
	.align		4
        /*00b4*/ 	.byte	0x02, 0x4a
	.zero		1
	.zero		1


	//----- nvinfo : EIATTR_EXIT_INSTR_OFFSETS
	.align		4
        /*00b8*/ 	.byte	0x04, 0x1c
        /*00ba*/ 	.short	(.L_41 - .L_40)


	//   ....[0]....
.L_40:
        /*00bc*/ 	.word	0x000000d0


	//   ....[1]....
        /*00c0*/ 	.word	0x00000bf0


	//----- nvinfo : EIATTR_CRS_STACK_SIZE
	.align		4
.L_41:
        /*00c4*/ 	.byte	0x04, 0x1e
        /*00c6*/ 	.short	(.L_43 - .L_42)
.L_42:
        /*00c8*/ 	.word	0x00000000


	//----- nvinfo : EIATTR_CBANK_PARAM_SIZE
	.align		4
.L_43:
        /*00cc*/ 	.byte	0x03, 0x19
        /*00ce*/ 	.short	0x003c


	//----- nvinfo : EIATTR_PARAM_CBANK
	.align		4
        /*00d0*/ 	.byte	0x04, 0x0a
        /*00d2*/ 	.short	(.L_45 - .L_44)
	.align		4
.L_44:
        /*00d4*/ 	.word	index@(.nv.constant0._Z32sparse_conv_implicit_gemm_simpleIfEvPT_PKS0_S3_PKiS5_iiiii)
        /*00d8*/ 	.short	0x0380
        /*00da*/ 	.short	0x003c


	//----- nvinfo : EIATTR_SW_WAR
	.align		4
.L_45:
        /*00dc*/ 	.byte	0x04, 0x36
        /*00de*/ 	.short	(.L_47 - .L_46)
.L_46:
        /*00e0*/ 	.word	0x00000008
.L_47:


//--------------------- .nv.info._Z18scatter_add_kernelIfEvPT_PKS0_PKiii --------------------------
	.section	.nv.info._Z18scatter_add_kernelIfEvPT_PKS0_PKiii,"",@"SHT_CUDA_INFO"
	.sectionflags	@""
	.align	4


	//----- nvinfo : EIATTR_CUDA_API_VERSION
	.align		4
        /*0000*/ 	.byte	0x04, 0x37
        /*0002*/ 	.short	(.L_49 - .L_48)
.L_48:
        /*0004*/ 	.word	0x00000082


	//----- nvinfo : EIATTR_KPARAM_INFO
	.align		4
.L_49:
        /*0008*/ 	.byte	0x04, 0x17
        /*000a*/ 	.short	(.L_51 - .L_50)
.L_50:
        /*000c*/ 	.word	0x00000000
        /*0010*/ 	.short	0x0004
        /*0012*/ 	.short	0x001c
        /*0014*/ 	.byte	0x00, 0xf0, 0x11, 0x00


	//----- nvinfo : EIATTR_KPARAM_INFO
	.align		4
.L_51:
        /*0018*/ 	.byte	0x04, 0x17
        /*001a*/ 	.short	(.L_53 - .L_52)
.L_52:
        /*001c*/ 	.word	0x00000000
        /*0020*/ 	.short	0x0003
        /*0022*/ 	.short	0x0018
        /*0024*/ 	.byte	0x00, 0xf0, 0x11, 0x00


	//----- nvinfo : EIATTR_KPARAM_INFO
	.align		4
.L_53:
        /*0028*/ 	.byte	0x04, 0x17
        /*002a*/ 	.short	(.L_55 - .L_54)
.L_54:
        /*002c*/ 	.word	0x00000000
        /*0030*/ 	.short	0x0002
        /*0032*/ 	.short	0x0010
        /*0034*/ 	.byte	0x00, 0xf5, 0x21, 0x00


	//----- nvinfo : EIATTR_KPARAM_INFO
	.align		4
.L_55:
        /*0038*/ 	.byte	0x04, 0x17
        /*003a*/ 	.short	(.L_57 - .L_56)
.L_56:
        /*003c*/ 	.word	0x00000000
        /*0040*/ 	.short	0x0001
        /*0042*/ 	.short	0x0008
        /*0044*/ 	.byte	0x00, 0xf5, 0x21, 0x00


	//----- nvinfo : EIATTR_KPARAM_INFO
	.align		4
.L_57:
        /*0048*/ 	.byte	0x04, 0x17
        /*004a*/ 	.short	(.L_59 - .L_58)
.L_58:
        /*004c*/ 	.word	0x00000000
        /*0050*/ 	.short	0x0000
        /*0052*/ 	.short	0x0000
        /*0054*/ 	.byte	0x00, 0xf5, 0x21, 0x00


	//----- nvinfo : EIATTR_SPARSE_MMA_MASK
	.align		4
.L_59:
        /*0058*/ 	.byte	0x03, 0x50
        /*005a*/ 	.short	0x0000


	//----- nvinfo : EIATTR_MAXREG_COUNT
	.align		4
        /*005c*/ 	.byte	0x03, 0x1b
        /*005e*/ 	.short	0x00ff


	//----- nvinfo : EIATTR_MERCURY_ISA_VERSION
	.align		4
        /*0060*/ 	.byte	0x03, 0x5f
        /*0062*/ 	.short	0x0101


	//----- nvinfo : EIATTR_VRC_CTA_INIT_COUNT
	.align		4
        /*0064*/ 	.byte	0x02, 0x4a
	.zero		1
	.zero		1


	//----- nvinfo : EIATTR_EXIT_INSTR_OFFSETS
	.align		4
        /*0068*/ 	.byte	0x04, 0x1c
        /*006a*/ 	.short	(.L_61 - .L_60)


	//   ....[0]....
.L_60:
        /*006c*/ 	.word	0x000000c0


	//   ....[1]....
        /*0070*/ 	.word	0x00000120


	//   ....[2]....
        /*0074*/ 	.word	0x000001b0


	//----- nvinfo : EIATTR_CBANK_PARAM_SIZE
	.align		4
.L_61:
        /*0078*/ 	.byte	0x03, 0x19
        /*007a*/ 	.short	0x0020


	//----- nvinfo : EIATTR_PARAM_CBANK
	.align		4
        /*007c*/ 	.byte	0x04, 0x0a
        /*007e*/ 	.short	(.L_63 - .L_62)
	.align		4
.L_62:
        /*0080*/ 	.word	index@(.nv.constant0._Z18scatter_add_kernelIfEvPT_PKS0_PKiii)
        /*0084*/ 	.short	0x0380
        /*0086*/ 	.short	0x0020


	//----- nvinfo : EIATTR_SW_WAR
	.align		4
.L_63:
        /*0088*/ 	.byte	0x04, 0x36
        /*008a*/ 	.short	(.L_65 - .L_64)
.L_64:
        /*008c*/ 	.word	0x00000008
.L_65:


//--------------------- .nv.info._Z22gather_features_kernelIfEvPT_PKS0_PKiii --------------------------
	.section	.nv.info._Z22gather_features_kernelIfEvPT_PKS0_PKiii,"",@"SHT_CUDA_INFO"
	.sectionflags	@""
	.align	4


	//----- nvinfo : EIATTR_CUDA_API_VERSION
	.align		4
        /*0000*/ 	.byte	0x04, 0x37
        /*0002*/ 	.short	(.L_67 - .L_66)
.L_66:
        /*0004*/ 	.word	0x00000082


	//----- nvinfo : EIATTR_KPARAM_INFO
	.align		4
.L_67:
        /*0008*/ 	.byte	0x04, 0x17
        /*000a*/ 	.short	(.L_69 - .L_68)
.L_68:
        /*000c*/ 	.word	0x00000000
        /*0010*/ 	.short	0x0004
        /*0012*/ 	.short	0x001c
        /*0014*/ 	.byte	0x00, 0xf0, 0x11, 0x00


	//----- nvinfo : EIATTR_KPARAM_INFO
	.align		4
.L_69:
        /*0018*/ 	.byte	0x04, 0x17
        /*001a*/ 	.short	(.L_71 - .L_70)
.L_70:
        /*001c*/ 	.word	0x00000000
        /*0020*/ 	.short	0x0003
        /*0022*/ 	.short	0x0018
        /*0024*/ 	.byte	0x00, 0xf0, 0x11, 0x00


	//----- nvinfo : EIATTR_KPARAM_INFO
	.align		4
.L_71:
        /*0028*/ 	.byte	0x04, 0x17
        /*002a*/ 	.short	(.L_73 - .L_72)
.L_72:
        /*002c*/ 	.word	0x00000000
        /*0030*/ 	.short	0x0002
        /*0032*/ 	.short	0x0010
        /*0034*/ 	.byte	0x00, 0xf5, 0x21, 0x00


	//----- nvinfo : EIATTR_KPARAM_INFO
	.align		4
.L_73:
        /*0038*/ 	.byte	0x04, 0x17
        /*003a*/ 	.short	(.L_75 - .L_74)
.L_74:
        /*003c*/ 	.word	0x00000000
        /*0040*/ 	.short	0x0001
        /*0042*/ 	.short	0x0008
        /*0044*/ 	.byte	0x00, 0xf5, 0x21, 0x00


	//----- nvinfo : EIATTR_KPARAM_INFO
	.align		4
.L_75:
        /*0048*/ 	.byte	0x04, 0x17
        /*004a*/ 	.short	(.L_77 - .L_76)
.L_76:
        /*004c*/ 	.word	0x00000000
        /*0050*/ 	.short	0x0000
        /*0052*/ 	.short	0x0000
        /*0054*/ 	.byte	0x00, 0xf5, 0x21, 0x00


	//----- nvinfo : EIATTR_SPARSE_MMA_MASK
	.align		4
.L_77:
        /*0058*/ 	.byte	0x03, 0x50
        /*005a*/ 	.short	0x0000


	//----- nvinfo : EIATTR_MAXREG_COUNT
	.align		4
        /*005c*/ 	.byte	0x03, 0x1b
        /*005e*/ 	.short	0x00ff


	//----- nvinfo : EIATTR_MERCURY_ISA_VERSION
	.align		4
        /*0060*/ 	.byte	0x03, 0x5f
        /*0062*/ 	.short	0x0101


	//----- nvinfo : EIATTR_VRC_CTA_INIT_COUNT
	.align		4
        /*0064*/ 	.byte	0x02, 0x4a
	.zero		1
	.zero		1


	//----- nvinfo : EIATTR_EXIT_INSTR_OFFSETS
	.align		4
        /*0068*/ 	.byte	0x04, 0x1c
        /*006a*/ 	.short	(.L_79 - .L_78)


	//   ....[0]....
.L_78:
        /*006c*/ 	.word	0x000000c0


	//   ....[1]....
        /*0070*/ 	.word	0x000001b0


	//   ....[2]....
        /*0074*/ 	.word	0x00000200


	//----- nvinfo : EIATTR_CRS_STACK_SIZE
	.align		4
.L_79:
        /*0078*/ 	.byte	0x04, 0x1e
        /*007a*/ 	.short	(.L_81 - .L_80)
.L_80:
        /*007c*/ 	.word	0x00000000


	//----- nvinfo : EIATTR_CBANK_PARAM_SIZE
	.align		4
.L_81:
        /*0080*/ 	.byte	0x03, 0x19
        /*0082*/ 	.short	0x0020


	//----- nvinfo : EIATTR_PARAM_CBANK
	.align		4
        /*0084*/ 	.byte	0x04, 0x0a
        /*0086*/ 	.short	(.L_83 - .L_82)
	.align		4
.L_82:
        /*0088*/ 	.word	index@(.nv.constant0._Z22gather_features_kernelIfEvPT_PKS0_PKiii)
        /*008c*/ 	.short	0x0380
        /*008e*/ 	.short	0x0020


	//----- nvinfo : EIATTR_SW_WAR
	.align		4
.L_83:
        /*0090*/ 	.byte	0x04, 0x36
        /*0092*/ 	.short	(.L_85 - .L_84)
.L_84:
        /*0094*/ 	.word	0x00000008
.L_85:


//--------------------- .nv.callgraph             --------------------------
	.section	.nv.callgraph,"",@"SHT_CUDA_CALLGRAPH"
	.align	4
	.sectionentsize	8
	.align		4
        /*0000*/ 	.word	0x00000000
	.align		4
        /*0004*/ 	.word	0xffffffff
	.align		4
        /*0008*/ 	.word	0x00000000
	.align		4
        /*000c*/ 	.word	0xfffffffe
	.align		4
        /*0010*/ 	.word	0x00000000
	.align		4
        /*0014*/ 	.word	0xfffffffd
	.align		4
        /*0018*/ 	.word	0x00000000
	.align		4
        /*001c*/ 	.word	0xfffffffc


//--------------------- .text._Z32sparse_conv_implicit_gemm_simpleIfEvPT_PKS0_S3_PKiS5_iiiii --------------------------
	.section	.text._Z32sparse_conv_implicit_gemm_simpleIfEvPT_PKS0_S3_PKiS5_iiiii,"ax",@progbits
	.align	128
        .global         _Z32sparse_conv_implicit_gemm_simpleIfEvPT_PKS0_S3_PKiS5_iiiii
        .type           _Z32sparse_conv_implicit_gemm_simpleIfEvPT_PKS0_S3_PKiS5_iiiii,@function
        .size           _Z32sparse_conv_implicit_gemm_simpleIfEvPT_PKS0_S3_PKiS5_iiiii,(.L_x_12 - _Z32sparse_conv_implicit_gemm_simpleIfEvPT_PKS0_S3_PKiS5_iiiii)
        .other          _Z32sparse_conv_implicit_gemm_simpleIfEvPT_PKS0_S3_PKiS5_iiiii,@"STO_CUDA_ENTRY STV_DEFAULT"
_Z32sparse_conv_implicit_gemm_simpleIfEvPT_PKS0_S3_PKiS5_iiiii:
.text._Z32sparse_conv_implicit_gemm_simpleIfEvPT_PKS0_S3_PKiS5_iiiii:
[----:B------:R-:W-:Y:S01]  /*0000*/  LDC R1, c[0x0][0x37c] ;  /* 0x0000df00ff017b82 */ /* 0x000fe20000000800 */
[----:B------:R-:W0:Y:S07]  /*0010*/  S2R R3, SR_TID.Y ;  /* 0x0000000000037919 */ /* 0x000e2e0000002200 */
[----:B------:R-:W1:Y:S01]  /*0020*/  LDC R7, c[0x0][0x360] ;  /* 0x0000d800ff077b82 */ /* 0x000e620000000800 */
[----:B------:R-:W2:Y:S01]  /*0030*/  LDCU UR6, c[0x0][0x3b4] ;  /* 0x00007680ff0677ac */ /* 0x000ea20008000800 */
[----:B------:R-:W1:Y:S01]  /*0040*/  S2R R2, SR_TID.X ;  /* 0x0000000000027919 */ /* 0x000e620000002100 */
[----:B------:R-:W3:Y:S05]  /*0050*/  LDCU UR7, c[0x0][0x3ac] ;  /* 0x00007580ff0777ac */ /* 0x000eea0008000800 */
[----:B------:R-:W0:Y:S08]  /*0060*/  S2UR UR5, SR_CTAID.Y ;  /* 0x00000000000579c3 */ /* 0x000e300000002600 */
[----:B------:R-:W0:Y:S08]  /*0070*/  LDC R0, c[0x0][0x364] ;  /* 0x0000d900ff007b82 */ /* 0x000e300000000800 */
[----:B------:R-:W1:Y:S01]  /*0080*/  S2UR UR4, SR_CTAID.X ;  /* 0x00000000000479c3 */ /* 0x000e620000002500 */
[----:B0-----:R-:W-:-:S05]  /*0090*/  IMAD R0, R0, UR5, R3 ;  /* 0x0000000500007c24 */ /* 0x001fca000f8e0203 */
[----:B--2---:R-:W-:Y:S01]  /*00a0*/  ISETP.GE.AND P0, PT, R0, UR6, PT ;  /* 0x0000000600007c0c */ /* 0x004fe2000bf06270 */
[----:B-1----:R-:W-:-:S05]  /*00b0*/  IMAD R7, R7, UR4, R2 ;  /* 0x0000000407077c24 */ /* 0x002fca000f8e0202 */
[----:B---3--:R-:W-:-:S13]  /*00c0*/  ISETP.GE.OR P0, PT, R7, UR7, P0 ;  /* 0x0000000707007c0c */ /* 0x008fda0008706670 */
[----:B------:R-:W-:Y:S05]  /*00d0*/  @P0 EXIT ;  /* 0x000000000000094d */ /* 0x000fea0003800000 */
[----:B------:R-:W0:Y:S01]  /*00e0*/  LDCU UR4, c[0x0][0x3b8] ;  /* 0x00007700ff0477ac */ /* 0x000e220008000800 */
[----:B------:R-:W-:Y:S01]  /*00f0*/  HFMA2 R14, -RZ, RZ, 0, 0 ;  /* 0x00000000ff0e7431 */ /* 0x000fe200000001ff */
[----:B------:R-:W1:Y:S01]  /*0100*/  LDCU.64 UR6, c[0x0][0x358] ;  /* 0x00006b00ff0677ac */ /* 0x000e620008000a00 */
[----:B0-----:R-:W-:-:S09]  /*0110*/  UISETP.GE.AND UP0, UPT, UR4, 0x1, UPT ;  /* 0x000000010400788c */ /* 0x001fd2000bf06270 */
[----:B-1----:R-:W-:Y:S05]  /*0120*/  BRA.U !UP0, `(.L_x_0) ;  /* 0x00000009089c7547 */ /* 0x002fea000b800000 */
[----:B------:R-:W0:Y:S01]  /*0130*/  LDC R10, c[0x0][0x3b0] ;  /* 0x0000ec00ff0a7b82 */ /* 0x000e220000000800 */
[----:B------:R-:W1:Y:S01]  /*0140*/  LDCU UR4, c[0x0][0x3a8] ;  /* 0x00007500ff0477ac */ /* 0x000e620008000800 */
[----:B------:R-:W-:Y:S02]  /*0150*/  MOV R14, RZ ;  /* 0x000000ff000e7202 */ /* 0x000fe40000000f00 */
[C---:B0-----:R-:W-:Y:S01]  /*0160*/  LOP3.LUT R8, R10.reuse, 0x7ffffff0, RZ, 0xc0, !PT ;  /* 0x7ffffff00a087812 */ /* 0x041fe200078ec0ff */
[----:B------:R-:W-:Y:S01]  /*0170*/  IMAD R6, R7, R10, RZ ;  /* 0x0000000a07067224 */ /* 0x000fe200078e02ff */
[C---:B------:R-:W-:Y:S02]  /*0180*/  ISETP.GT.AND P0, PT, R10.reuse, RZ, PT ;  /* 0x000000ff0a00720c */ /* 0x040fe40003f04270 */
[C---:B------:R-:W-:Y:S02]  /*0190*/  LOP3.LUT R22, R10.reuse, 0xf, RZ, 0xc0, !PT ;  /* 0x0000000f0a167812 */ /* 0x040fe400078ec0ff */
[----:B------:R-:W-:-:S02]  /*01a0*/  LOP3.LUT R24, R10, 0x7, RZ, 0xc0, !PT ;  /* 0x000000070a187812 */ /* 0x000fc400078ec0ff */
[----:B------:R-:W-:Y:S02]  /*01b0*/  LOP3.LUT R10, R10, 0x3, RZ, 0xc0, !PT ;  /* 0x000000030a0a7812 */ /* 0x000fe400078ec0ff */
[----:B------:R-:W-:Y:S02]  /*01c0*/  IADD3 R11, PT, PT, -R8, RZ, RZ ;  /* 0x000000ff080b7210 */ /* 0x000fe40007ffe1ff */
[----:B-1----:R-:W-:Y:S01]  /*01d0*/  ISETP.LT.AND P0, PT, R7, UR4, P0 ;  /* 0x0000000407007c0c */ /* 0x002fe20008701270 */
[----:B------:R-:W-:-:S12]  /*01e0*/  UMOV UR4, URZ ;  /* 0x000000ff00047c82 */ /* 0x000fd80008000000 */
.L_x_7:
[----:B------:R-:W-:Y:S04]  /*01f0*/  BSSY.RECONVERGENT B0, `(.L_x_1) ;  /* 0x0000096000007945 */ /* 0x000fe80003800200 */
[----:B------:R-:W-:Y:S05]  /*0200*/  @!P0 BRA `(.L_x_2) ;  /* 0x0000000800508947 */ /* 0x000fea0003800000 */
[----:B------:R-:W0:Y:S01]  /*0210*/  LDCU UR5, c[0x0][0x3b0] ;  /* 0x00007600ff0577ac */ /* 0x000e220008000800 */
[----:B------:R-:W1:Y:S01]  /*0220*/  LDC R3, c[0x0][0x3b8] ;  /* 0x0000ee00ff037b82 */ /* 0x000e620000000800 */
[----:B------:R-:W-:Y:S01]  /*0230*/  MOV R9, RZ ;  /* 0x000000ff00097202 */ /* 0x000fe20000000f00 */
[----:B0-----:R-:W-:Y:S01]  /*0240*/  UISETP.GE.U32.AND UP0, UPT, UR5, 0x10, UPT ;  /* 0x000000100500788c */ /* 0x001fe2000bf06070 */
[----:B-1----:R-:W-:-:S04]  /*0250*/  IMAD R12, R0, R3, UR4 ;  /* 0x00000004000c7e24 */ /* 0x002fc8000f8e0203 */
[----:B------:R-:W-:-:S04]  /*0260*/  IMAD R12, R12, UR5, RZ ;  /* 0x000000050c0c7c24 */ /* 0x000fc8000f8e02ff */
[----:B------:R-:W-:Y:S05]  /*0270*/  BRA.U !UP0, `(.L_x_3) ;  /* 0x0000000108f47547 */ /* 0x000fea000b800000 */
[----:B------:R-:W-:Y:S02]  /*0280*/  MOV R9, R12 ;  /* 0x0000000c00097202 */ /* 0x000fe40000000f00 */
[----:B------:R-:W-:Y:S02]  /*0290*/  MOV R15, R6 ;  /* 0x00000006000f7202 */ /* 0x000fe40000000f00 */
[----:B------:R-:W-:-:S07]  /*02a0*/  MOV R13, R11 ;  /* 0x0000000b000d7202 */ /* 0x000fce0000000f00 */
.L_x_4:
[----:B------:R-:W0:Y:S08]  /*02b0*/  LDC.64 R2, c[0x0][0x388] ;  /* 0x0000e200ff027b82 */ /* 0x000e300000000a00 */
[----:B------:R-:W1:Y:S01]  /*02c0*/  LDC.64 R4, c[0x0][0x390] ;  /* 0x0000e400ff047b82 */ /* 0x000e620000000a00 */
[----:B0-----:R-:W-:-:S05]  /*02d0*/  IMAD.WIDE R2, R15, 0x4, R2 ;  /* 0x000000040f027825 */ /* 0x001fca00078e0202 */
[----:B------:R-:W2:Y:S01]  /*02e0*/  LDG.E R19, desc[UR6][R2.64] ;  /* 0x0000000602137981 */ /* 0x000ea2000c1e1900 */
[----:B-1----:R-:W-:-:S03]  /*02f0*/  IMAD.WIDE R4, R9, 0x4, R4 ;  /* 0x0000000409047825 */ /* 0x002fc600078e0204 */
[----:B------:R-:W3:Y:S04]  /*0300*/  LDG.E R23, desc[UR6][R2.64+0x4] ;  /* 0x0000040602177981 */ /* 0x000ee8000c1e1900 */
[----:B------:R-:W2:Y:S04]  /*0310*/  LDG.E R16, desc[UR6][R4.64] ;  /* 0x0000000604107981 */ /* 0x000ea8000c1e1900 */
[----:B------:R-:W3:Y:S04]  /*0320*/  LDG.E R26, desc[UR6][R4.64+0x4] ;  /* 0x00000406041a7981 */ /* 0x000ee8000c1e1900 */
[----:B------:R-:W4:Y:S04]  /*0330*/  LDG.E R18, desc[UR6][R2.64+0x8] ;  /* 0x0000080602127981 */ /* 0x000f28000c1e1900 */
[----:B------:R-:W4:Y:S04]  /*0340*/  LDG.E R21, desc[UR6][R4.64+0x8] ;  /* 0x0000080604157981 */ /* 0x000f28000c1e1900 */
[----:B------:R-:W5:Y:S04]  /*0350*/  LDG.E R20, desc[UR6][R2.64+0xc] ;  /* 0x00000c0602147981 */ /* 0x000f68000c1e1900 */
[----:B------:R-:W5:Y:S04]  /*0360*/  LDG.E R17, desc[UR6][R4.64+0xc] ;  /* 0x00000c0604117981 */ /* 0x000f68000c1e1900 */
[----:B------:R-:W5:Y:S04]  /*0370*/  LDG.E R25, desc[UR6][R4.64+0x10] ;  /* 0x0000100604197981 */ /* 0x000f68000c1e1900 */
[----:B------:R-:W5:Y:S04]  /*0380*/  LDG.E R27, desc[UR6][R4.64+0x38] ;  /* 0x00003806041b7981 */ /* 0x000f68000c1e1900 */
[----:B------:R-:W5:Y:S01]  /*0390*/  LDG.E R28, desc[UR6][R4.64+0x3c] ;  /* 0x00003c06041c7981 */ /* 0x000f62000c1e1900 */
[----:B--2---:R-:W-:-:S03]  /*03a0*/  FFMA R16, R19, R16, R14 ;  /* 0x0000001013107223 */ /* 0x004fc6000000000e */
[----:B------:R-:W2:Y:S01]  /*03b0*/  LDG.E R14, desc[UR6][R2.64+0x10] ;  /* 0x00001006020e7981 */ /* 0x000ea2000c1e1900 */
[----:B---3--:R-:W-:-:S03]  /*03c0*/  FFMA R23, R23, R26, R16 ;  /* 0x0000001a17177223 */ /* 0x008fc60000000010 */
[----:B------:R-:W3:Y:S04]  /*03d0*/  LDG.E R16, desc[UR6][R2.64+0x14] ;  /* 0x0000140602107981 */ /* 0x000ee8000c1e1900 */
[----:B------:R-:W3:Y:S01]  /*03e0*/  LDG.E R19, desc[UR6][R4.64+0x14] ;  /* 0x0000140604137981 */ /* 0x000ee2000c1e1900 */
[----:B----4-:R-:W-:-:S03]  /*03f0*/  FFMA R23, R18, R21, R23 ;  /* 0x0000001512177223 */ /* 0x010fc60000000017 */
[----:B------:R-:W4:Y:S04]  /*0400*/  LDG.E R18, desc[UR6][R2.64+0x18] ;  /* 0x0000180602127981 */ /* 0x000f28000c1e1900 */
[----:B------:R-:W4:Y:S01]  /*0410*/  LDG.E R21, desc[UR6][R4.64+0x18] ;  /* 0x0000180604157981 */ /* 0x000f22000c1e1900 */
[----:B-----5:R-:W-:-:S03]  /*0420*/  FFMA R17, R20, R17, R23 ;  /* 0x0000001114117223 */ /* 0x020fc60000000017 */
[----:B------:R-:W5:Y:S04]  /*0430*/  LDG.E R20, desc[UR6][R2.64+0x1c] ;  /* 0x00001c0602147981 */ /* 0x000f68000c1e1900 */
[----:B------:R-:W5:Y:S04]  /*0440*/  LDG.E R23, desc[UR6][R4.64+0x1c] ;  /* 0x00001c0604177981 */ /* 0x000f68000c1e1900 */
[----:B------:R-:W5:Y:S01]  /*0450*/  LDG.E R26, desc[UR6][R4.64+0x34] ;  /* 0x00003406041a7981 */ /* 0x000f62000c1e1900 */
[----:B--2---:R-:W-:-:S03]  /*0460*/  FFMA R25, R14, R25, R17 ;  /* 0x000000190e197223 */ /* 0x004fc60000000011 */
[----:B------:R-:W2:Y:S04]  /*0470*/  LDG.E R14, desc[UR6][R2.64+0x20] ;  /* 0x00002006020e7981 */ /* 0x000ea8000c1e1900 */
        /* <DEDUP_REMOVED lines=9> */
[----:B------:R-:W5:Y:S01]  /*0510*/  LDG.E R23, desc[UR6][R4.64+0x2c] ;  /* 0x00002c0604177981 */ /* 0x000f62000c1e1900 */
[----:B--2---:R-:W-:-:S03]  /*0520*/  FFMA R25, R14, R17, R25 ;  /* 0x000000110e197223 */ /* 0x004fc60000000019 */
[----:B------:R-:W2:Y:S04]  /*0530*/  LDG.E R14, desc[UR6][R2.64+0x30] ;  /* 0x00003006020e7981 */ /* 0x000ea8000c1e1900 */
[----:B------:R-:W2:Y:S01]  /*0540*/  LDG.E R17, desc[UR6][R4.64+0x30] ;  /* 0x0000300604117981 */ /* 0x000ea2000c1e1900 */
[----:B---3--:R-:W-:-:S03]  /*0550*/  FFMA R29, R16, R19, R25 ;  /* 0x00000013101d7223 */ /* 0x008fc60000000019 */
[----:B------:R-:W3:Y:S04]  /*0560*/  LDG.E R19, desc[UR6][R2.64+0x34] ;  /* 0x0000340602137981 */ /* 0x000ee8000c1e1900 */
[----:B------:R-:W3:Y:S04]  /*0570*/  LDG.E R16, desc[UR6][R2.64+0x38] ;  /* 0x0000380602107981 */ /* 0x000ee8000c1e1900 */
[----:B------:R-:W3:Y:S01]  /*0580*/  LDG.E R25, desc[UR6][R2.64+0x3c] ;  /* 0x00003c0602197981 */ /* 0x000ee2000c1e1900 */
[----:B----4-:R-:W-:Y:S01]  /*0590*/  FFMA R21, R21, R18, R29 ;  /* 0x0000001215157223 */ /* 0x010fe2000000001d */
[----:B------:R-:W-:-:S03]  /*05a0*/  IADD3 R13, PT, PT, R13, 0x10, RZ ;  /* 0x000000100d0d7810 */ /* 0x000fc60007ffe0ff */
[----:B-----5:R-:W-:Y:S01]  /*05b0*/  FFMA R21, R20, R23, R21 ;  /* 0x0000001714157223 */ /* 0x020fe20000000015 */
[----:B------:R-:W-:Y:S02]  /*05c0*/  ISETP.NE.AND P1, PT, R13, RZ, PT ;  /* 0x000000ff0d00720c */ /* 0x000fe40003f25270 */
[----:B------:R-:W-:Y:S02]  /*05d0*/  IADD3 R15, PT, PT, R15, 0x10, RZ ;  /* 0x000000100f0f7810 */ /* 0x000fe40007ffe0ff */
[----:B------:R-:W-:Y:S01]  /*05e0*/  IADD3 R9, PT, PT, R9, 0x10, RZ ;  /* 0x0000001009097810 */ /* 0x000fe20007ffe0ff */
[----:B--2---:R-:W-:-:S04]  /*05f0*/  FFMA R14, R14, R17, R21 ;  /* 0x000000110e0e7223 */ /* 0x004fc80000000015 */
[----:B---3--:R-:W-:-:S04]  /*0600*/  FFMA R19, R19, R26, R14 ;  /* 0x0000001a13137223 */ /* 0x008fc8000000000e */
[----:B------:R-:W-:-:S04]  /*0610*/  FFMA R16, R16, R27, R19 ;  /* 0x0000001b10107223 */ /* 0x000fc80000000013 */
[----:B------:R-:W-:Y:S01]  /*0620*/  FFMA R14, R25, R28, R16 ;  /* 0x0000001c190e7223 */ /* 0x000fe20000000010 */
[----:B------:R-:W-:Y:S06]  /*0630*/  @P1 BRA `(.L_x_4) ;  /* 0xfffffffc001c1947 */ /* 0x000fec000383ffff */
[----:B------:R-:W-:-:S07]  /*0640*/  MOV R9, R8 ;  /* 0x0000000800097202 */ /* 0x000fce0000000f00 */
.L_x_3:
[----:B------:R-:W-:-:S13]  /*0650*/  ISETP.NE.AND P1, PT, R22, RZ, PT ;  /* 0x000000ff1600720c */ /* 0x000fda0003f25270 */
[----:B------:R-:W-:Y:S05]  /*0660*/  @!P1 BRA `(.L_x_2) ;  /* 0x0000000400389947 */ /* 0x000fea0003800000 */
[----:B------:R-:W-:Y:S02]  /*0670*/  IADD3 R2, PT, PT, R22, -0x1, RZ ;  /* 0xffffffff16027810 */ /* 0x000fe40007ffe0ff */
[----:B------:R-:W-:Y:S02]  /*0680*/  ISETP.NE.AND P2, PT, R24, RZ, PT ;  /* 0x000000ff1800720c */ /* 0x000fe40003f45270 */
[----:B------:R-:W-:-:S13]  /*0690*/  ISETP.GE.U32.AND P1, PT, R2, 0x7, PT ;  /* 0x000000070200780c */ /* 0x000fda0003f26070 */
[----:B------:R-:W-:Y:S05]  /*06a0*/  @!P1 BRA `(.L_x_5) ;  /* 0x00000000007c9947 */ /* 0x000fea0003800000 */
[----:B------:R-:W0:Y:S01]  /*06b0*/  LDC.64 R2, c[0x0][0x388] ;  /* 0x0000e200ff027b82 */ /* 0x000e220000000a00 */
[-C--:B------:R-:W-:Y:S02]  /*06c0*/  IADD3 R13, PT, PT, R6, R9.reuse, RZ ;  /* 0x00000009060d7210 */ /* 0x080fe40007ffe0ff */
[----:B------:R-:W-:-:S05]  /*06d0*/  IADD3 R15, PT, PT, R12, R9, RZ ;  /* 0x000000090c0f7210 */ /* 0x000fca0007ffe0ff */
        /* <DEDUP_REMOVED lines=13> */
[----:B------:R-:W5:Y:S04]  /*07b0*/  LDG.E R25, desc[UR6][R4.64+0x18] ;  /* 0x0000180604197981 */ /* 0x000f68000c1e1900 */
[----:B------:R-:W5:Y:S04]  /*07c0*/  LDG.E R23, desc[UR6][R2.64+0x1c] ;  /* 0x00001c0602177981 */ /* 0x000f68000c1e1900 */
[----:B------:R-:W5:Y:S01]  /*07d0*/  LDG.E R27, desc[UR6][R4.64+0x1c] ;  /* 0x00001c06041b7981 */ /* 0x000f62000c1e1900 */
[----:B--2---:R-:W-:-:S03]  /*07e0*/  FFMA R29, R19, R21, R14 ;  /* 0x00000015131d7223 */ /* 0x004fc6000000000e */
[----:B------:R-:W2:Y:S04]  /*07f0*/  LDG.E R21, desc[UR6][R2.64+0x10] ;  /* 0x0000100602157981 */ /* 0x000ea8000c1e1900 */
[----:B------:R-:W2:Y:S04]  /*0800*/  LDG.E R19, desc[UR6][R2.64+0x14] ;  /* 0x0000140602137981 */ /* 0x000ea8000c1e1900 */
[----:B------:R-:W2:Y:S01]  /*0810*/  LDG.E R14, desc[UR6][R2.64+0x18] ;  /* 0x00001806020e7981 */ /* 0x000ea2000c1e1900 */
[----:B---3--:R-:W-:-:S04]  /*0820*/  FFMA R16, R13, R16, R29 ;  /* 0x000000100d107223 */ /* 0x008fc8000000001d */
[----:B----4-:R-:W-:-:S04]  /*0830*/  FFMA R16, R15, R18, R16 ;  /* 0x000000120f107223 */ /* 0x010fc80000000010 */
[----:B-----5:R-:W-:Y:S01]  /*0840*/  FFMA R16, R17, R20, R16 ;  /* 0x0000001411107223 */ /* 0x020fe20000000010 */
[----:B------:R-:W-:-:S03]  /*0850*/  IADD3 R9, PT, PT, R9, 0x8, RZ ;  /* 0x0000000809097810 */ /* 0x000fc60007ffe0ff */
[----:B--2---:R-:W-:-:S04]  /*0860*/  FFMA R16, R21, R26, R16 ;  /* 0x0000001a15107223 */ /* 0x004fc80000000010 */
[----:B------:R-:W-:-:S04]  /*0870*/  FFMA R19, R19, R28, R16 ;  /* 0x0000001c13137223 */ /* 0x000fc80000000010 */
[----:B------:R-:W-:-:S04]  /*0880*/  FFMA R14, R14, R25, R19 ;  /* 0x000000190e0e7223 */ /* 0x000fc80000000013 */
[----:B------:R-:W-:-:S07]  /*0890*/  FFMA R14, R23, R27, R14 ;  /* 0x0000001b170e7223 */ /* 0x000fce000000000e */
.L_x_5:
        /* <DEDUP_REMOVED lines=18> */
[----:B------:R-:W5:Y:S01]  /*09c0*/  LDG.E R21, desc[UR6][R2.64+0xc] ;  /* 0x00000c0602157981 */ /* 0x000f62000c1e1900 */
[----:B------:R-:W-:Y:S01]  /*09d0*/  IADD3 R9, PT, PT, R9, 0x4, RZ ;  /* 0x0000000409097810 */ /* 0x000fe20007ffe0ff */
[----:B--2---:R-:W-:-:S04]  /*09e0*/  FFMA R13, R13, R15, R14 ;  /* 0x0000000f0d0d7223 */ /* 0x004fc8000000000e */
[----:B---3--:R-:W-:-:S04]  /*09f0*/  FFMA R13, R16, R17, R13 ;  /* 0x00000011100d7223 */ /* 0x008fc8000000000d */
[----:B----4-:R-:W-:-:S04]  /*0a00*/  FFMA R13, R18, R19, R13 ;  /* 0x00000013120d7223 */ /* 0x010fc8000000000d */
[----:B-----5:R-:W-:-:S07]  /*0a10*/  FFMA R14, R20, R21, R13 ;  /* 0x00000015140e7223 */ /* 0x020fce000000000d */
.L_x_6:
[----:B------:R-:W-:Y:S05]  /*0a20*/  @!P2 BRA `(.L_x_2) ;  /* 0x000000000048a947 */ /* 0x000fea0003800000 */
[----:B------:R-:W0:Y:S01]  /*0a30*/  LDC.64 R4, c[0x0][0x388] ;  /* 0x0000e200ff047b82 */ /* 0x000e220000000a00 */
[-C--:B------:R-:W-:Y:S02]  /*0a40*/  IADD3 R13, PT, PT, R6, R9.reuse, RZ ;  /* 0x00000009060d7210 */ /* 0x080fe40007ffe0ff */
[----:B------:R-:W-:-:S05]  /*0a50*/  IADD3 R9, PT, PT, R12, R9, RZ ;  /* 0x000000090c097210 */ /* 0x000fca0007ffe0ff */
[----:B------:R-:W1:Y:S01]  /*0a60*/  LDC.64 R2, c[0x0][0x390] ;  /* 0x0000e400ff027b82 */ /* 0x000e620000000a00 */
[----:B0-----:R-:W-:-:S04]  /*0a70*/  IMAD.WIDE R4, R13, 0x4, R4 ;  /* 0x000000040d047825 */ /* 0x001fc800078e0204 */
[----:B-1----:R-:W-:Y:S02]  /*0a80*/  IMAD.WIDE R2, R9, 0x4, R2 ;  /* 0x0000000409027825 */ /* 0x002fe400078e0202 */
[----:B------:R-:W2:Y:S04]  /*0a90*/  LDG.E R9, desc[UR6][R4.64] ;  /* 0x0000000604097981 */ /* 0x000ea8000c1e1900 */
[----:B------:R-:W2:Y:S01]  /*0aa0*/  LDG.E R12, desc[UR6][R2.64] ;  /* 0x00000006020c7981 */ /* 0x000ea2000c1e1900 */
[----:B------:R-:W-:Y:S01]  /*0ab0*/  ISETP.NE.AND P1, PT, R10, 0x1, PT ;  /* 0x000000010a00780c */ /* 0x000fe20003f25270 */
[----:B--2---:R-:W-:-:S12]  /*0ac0*/  FFMA R14, R9, R12, R14 ;  /* 0x0000000c090e7223 */ /* 0x004fd8000000000e */
[----:B------:R-:W-:Y:S05]  /*0ad0*/  @!P1 BRA `(.L_x_2) ;  /* 0x00000000001c9947 */ /* 0x000fea0003800000 */
[----:B------:R-:W-:Y:S01]  /*0ae0*/  ISETP.NE.AND P1, PT, R10, 0x2, PT ;  /* 0x000000020a00780c */ /* 0x000fe20003f25270 */
[----:B------:R-:W2:Y:S04]  /*0af0*/  LDG.E R9, desc[UR6][R4.64+0x4] ;  /* 0x0000040604097981 */ /* 0x000ea8000c1e1900 */
[----:B------:R-:W2:Y:S08]  /*0b00*/  LDG.E R12, desc[UR6][R2.64+0x4] ;  /* 0x00000406020c7981 */ /* 0x000eb0000c1e1900 */
[----:B------:R-:W3:Y:S04]  /*0b10*/  @P1 LDG.E R13, desc[UR6][R4.64+0x8] ;  /* 0x00000806040d1981 */ /* 0x000ee8000c1e1900 */
[----:B------:R-:W3:Y:S01]  /*0b20*/  @P1 LDG.E R15, desc[UR6][R2.64+0x8] ;  /* 0x00000806020f1981 */ /* 0x000ee2000c1e1900 */
[----:B--2---:R-:W-:-:S04]  /*0b30*/  FFMA R14, R9, R12, R14 ;  /* 0x0000000c090e7223 */ /* 0x004fc8000000000e */
[----:B---3--:R-:W-:-:S07]  /*0b40*/  @P1 FFMA R14, R13, R15, R14 ;  /* 0x0000000f0d0e1223 */ /* 0x008fce000000000e */
.L_x_2:
[----:B------:R-:W-:Y:S05]  /*0b50*/  BSYNC.RECONVERGENT B0 ;  /* 0x0000000000007941 */ /* 0x000fea0003800200 */
.L_x_1:
[----:B------:R-:W0:Y:S01]  /*0b60*/  LDCU UR5, c[0x0][0x3b8] ;  /* 0x00007700ff0577ac */ /* 0x000e220008000800 */
[----:B------:R-:W-:-:S04]  /*0b70*/  UIADD3 UR4, UPT, UPT, UR4, 0x1, URZ ;  /* 0x0000000104047890 */ /* 0x000fc8000fffe0ff */
[----:B0-----:R-:W-:-:S09]  /*0b80*/  UISETP.NE.AND UP0, UPT, UR4, UR5, UPT ;  /* 0x000000050400728c */ /* 0x001fd2000bf05270 */
[----:B------:R-:W-:Y:S05]  /*0b90*/  BRA.U UP0, `(.L_x_7) ;  /* 0xfffffff500947547 */ /* 0x000fea000b83ffff */
.L_x_0:
[----:B------:R-:W0:Y:S01]  /*0ba0*/  LDC.64 R2, c[0x0][0x380] ;  /* 0x0000e000ff027b82 */ /* 0x000e220000000a00 */
[----:B------:R-:W1:Y:S02]  /*0bb0*/  LDCU UR5, c[0x0][0x3b4] ;  /* 0x00007680ff0577ac */ /* 0x000e640008000800 */
[----:B-1----:R-:W-:-:S04]  /*0bc0*/  IMAD R7, R7, UR5, R0 ;  /* 0x0000000507077c24 */ /* 0x002fc8000f8e0200 */
[----:B0-----:R-:W-:-:S05]  /*0bd0*/  IMAD.WIDE R2, R7, 0x4, R2 ;  /* 0x0000000407027825 */ /* 0x001fca00078e0202 */
[----:B------:R-:W-:Y:S01]  /*0be0*/  STG.E desc[UR6][R2.64], R14 ;  /* 0x0000000e02007986 */ /* 0x000fe2000c101906 */
[----:B------:R-:W-:Y:S05]  /*0bf0*/  EXIT ;  /* 0x000000000000794d */ /* 0x000fea0003800000 */
.L_x_8:
[----:B------:R-:W-:-:S00]  /*0c00*/  BRA `(.L_x_8) ;  /* 0xfffffffc00fc7947 */ /* 0x000fc0000383ffff */
[----:B------:R-:W-:-:S00]  /*0c10*/  NOP ;  /* 0x0000000000007918 */ /* 0x000fc00000000000 */
        /* <DEDUP_REMOVED lines=14> */
.L_x_12:


//--------------------- .text._Z18scatter_add_kernelIfEvPT_PKS0_PKiii --------------------------
	.section	.text._Z18scatter_add_kernelIfEvPT_PKS0_PKiii,"ax",@progbits
	.align	128
        .global         _Z18scatter_add_kernelIfEvPT_PKS0_PKiii
        .type           _Z18scatter_add_kernelIfEvPT_PKS0_PKiii,@function
        .size           _Z18scatter_add_kernelIfEvPT_PKS0_PKiii,(.L_x_13 - _Z18scatter_add_kernelIfEvPT_PKS0_PKiii)
        .other          _Z18scatter_add_kernelIfEvPT_PKS0_PKiii,@"STO_CUDA_ENTRY STV_DEFAULT"
_Z18scatter_add_kernelIfEvPT_PKS0_PKiii:
.text._Z18scatter_add_kernelIfEvPT_PKS0_PKiii:
[----:B------:R-:W-:Y:S01]  /*0000*/  LDC R1, c[0x0][0x37c] ;  /* 0x0000df00ff017b82 */ /* 0x000fe20000000800 */
[----:B------:R-:W0:Y:S07]  /*0010*/  S2R R3, SR_TID.Y ;  /* 0x0000000000037919 */ /* 0x000e2e0000002200 */
[----:B------:R-:W1:Y:S01]  /*0020*/  LDC R5, c[0x0][0x360] ;  /* 0x0000d800ff057b82 */ /* 0x000e620000000800 */
[----:B------:R-:W2:Y:S01]  /*0030*/  LDCU.64 UR6, c[0x0][0x398] ;  /* 0x00007300ff0677ac */ /* 0x000ea20008000a00 */
[----:B------:R-:W1:Y:S06]  /*0040*/  S2R R2, SR_TID.X ;  /* 0x0000000000027919 */ /* 0x000e6c0000002100 */
[----:B------:R-:W0:Y:S08]  /*0050*/  S2UR UR5, SR_CTAID.Y ;  /* 0x00000000000579c3 */ /* 0x000e300000002600 */
[----:B------:R-:W0:Y:S08]  /*0060*/  LDC R0, c[0x0][0x364] ;  /* 0x0000d900ff007b82 */ /* 0x000e300000000800 */
[----:B------:R-:W1:Y:S01]  /*0070*/  S2UR UR4, SR_CTAID.X ;  /* 0x00000000000479c3 */ /* 0x000e620000002500 */
[----:B0-----:R-:W-:-:S05]  /*0080*/  IMAD R0, R0, UR5, R3 ;  /* 0x0000000500007c24 */ /* 0x001fca000f8e0203 */
[----:B--2---:R-:W-:Y:S01]  /*0090*/  ISETP.GE.AND P0, PT, R0, UR7, PT ;  /* 0x0000000700007c0c */ /* 0x004fe2000bf06270 */
[----:B-1----:R-:W-:-:S05]  /*00a0*/  IMAD R5, R5, UR4, R2 ;  /* 0x0000000405057c24 */ /* 0x002fca000f8e0202 */
[----:B------:R-:W-:-:S13]  /*00b0*/  ISETP.GE.OR P0, PT, R5, UR6, P0 ;  /* 0x0000000605007c0c */ /* 0x000fda0008706670 */
[----:B------:R-:W-:Y:S05]  /*00c0*/  @P0 EXIT ;  /* 0x000000000000094d */ /* 0x000fea0003800000 */
[----:B------:R-:W0:Y:S01]  /*00d0*/  LDC.64 R2, c[0x0][0x390] ;  /* 0x0000e400ff027b82 */ /* 0x000e220000000a00 */
[----:B------:R-:W1:Y:S01]  /*00e0*/  LDCU.64 UR4, c[0x0][0x358] ;  /* 0x00006b00ff0477ac */ /* 0x000e620008000a00 */
[----:B0-----:R-:W-:-:S05]  /*00f0*/  IMAD.WIDE R2, R5, 0x4, R2 ;  /* 0x0000000405027825 */ /* 0x001fca00078e0202 */
[----:B-1----:R-:W2:Y:S02]  /*0100*/  LDG.E R7, desc[UR4][R2.64] ;  /* 0x0000000402077981 */ /* 0x002ea4000c1e1900 */
[----:B--2---:R-:W-:-:S13]  /*0110*/  ISETP.GE.AND P0, PT, R7, RZ, PT ;  /* 0x000000ff0700720c */ /* 0x004fda0003f06270 */
[----:B------:R-:W-:Y:S05]  /*0120*/  @!P0 EXIT ;  /* 0x000000000000894d */ /* 0x000fea0003800000 */
[----:B------:R-:W0:Y:S01]  /*0130*/  LDC.64 R2, c[0x0][0x388] ;  /* 0x0000e200ff027b82 */ /* 0x000e220000000a00 */
[----:B------:R-:W-:-:S04]  /*0140*/  IMAD R5, R5, UR7, R0 ;  /* 0x0000000705057c24 */ /* 0x000fc8000f8e0200 */
[----:B0-----:R-:W-:-:S03]  /*0150*/  IMAD.WIDE R2, R5, 0x4, R2 ;  /* 0x0000000405027825 */ /* 0x001fc600078e0202 */
[----:B------:R-:W0:Y:S03]  /*0160*/  LDC.64 R4, c[0x0][0x380] ;  /* 0x0000e000ff047b82 */ /* 0x000e260000000a00 */
[----:B------:R-:W2:Y:S01]  /*0170*/  LDG.E R3, desc[UR4][R2.64] ;  /* 0x0000000402037981 */ /* 0x000ea2000c1e1900 */
[----:B------:R-:W-:-:S04]  /*0180*/  IMAD R7, R7, UR7, R0 ;  /* 0x0000000707077c24 */ /* 0x000fc8000f8e0200 */
[----:B0-----:R-:W-:-:S05]  /*0190*/  IMAD.WIDE.U32 R4, R7, 0x4, R4 ;  /* 0x0000000407047825 */ /* 0x001fca00078e0004 */
[----:B--2---:R-:W-:Y:S01]  /*01a0*/  REDG.E.ADD.F32.FTZ.RN.STRONG.GPU desc[UR4][R4.64], R3 ;  /* 0x00000003040079a6 */ /* 0x004fe2000c12f304 */
[----:B------:R-:W-:Y:S05]  /*01b0*/  EXIT ;  /* 0x000000000000794d */ /* 0x000fea0003800000 */
.L_x_9:
        /* <DEDUP_REMOVED lines=12> */
.L_x_13:


//--------------------- .text._Z22gather_features_kernelIfEvPT_PKS0_PKiii --------------------------
	.section	.text._Z22gather_features_kernelIfEvPT_PKS0_PKiii,"ax",@progbits
	.align	128
        .global         _Z22gather_features_kernelIfEvPT_PKS0_PKiii
        .type           _Z22gather_features_kernelIfEvPT_PKS0_PKiii,@function
        .size           _Z22gather_features_kernelIfEvPT_PKS0_PKiii,(.L_x_14 - _Z22gather_features_kernelIfEvPT_PKS0_PKiii)
        .other          _Z22gather_features_kernelIfEvPT_PKS0_PKiii,@"STO_CUDA_ENTRY STV_DEFAULT"
_Z22gather_features_kernelIfEvPT_PKS0_PKiii:
.text._Z22gather_features_kernelIfEvPT_PKS0_PKiii:
        /* <DEDUP_REMOVED lines=18> */
[----:B------:R-:W-:Y:S05]  /*0120*/  @!P0 BRA `(.L_x_10) ;  /* 0x0000000000248947 */ /* 0x000fea0003800000 */
[----:B------:R-:W0:Y:S01]  /*0130*/  LDC.64 R2, c[0x0][0x388] ;  /* 0x0000e200ff027b82 */ /* 0x000e220000000a00 */
[----:B------:R-:W-:-:S04]  /*0140*/  IMAD R5, R5, UR7, R0 ;  /* 0x0000000705057c24 */ /* 0x000fc8000f8e0200 */
[----:B0-----:R-:W-:-:S03]  /*0150*/  IMAD.WIDE.U32 R2, R5, 0x4, R2 ;  /* 0x0000000405027825 */ /* 0x001fc600078e0002 */
[----:B------:R-:W0:Y:S03]  /*0160*/  LDC.64 R4, c[0x0][0x380] ;  /* 0x0000e000ff047b82 */ /* 0x000e260000000a00 */
[----:B------:R-:W2:Y:S01]  /*0170*/  LDG.E R3, desc[UR4][R2.64] ;  /* 0x0000000402037981 */ /* 0x000ea2000c1e1900 */
[----:B------:R-:W-:-:S04]  /*0180*/  IMAD R7, R7, UR7, R0 ;  /* 0x0000000707077c24 */ /* 0x000fc8000f8e0200 */
[----:B0-----:R-:W-:-:S05]  /*0190*/  IMAD.WIDE R4, R7, 0x4, R4 ;  /* 0x0000000407047825 */ /* 0x001fca00078e0204 */
[----:B--2---:R-:W-:Y:S01]  /*01a0*/  STG.E desc[UR4][R4.64], R3 ;  /* 0x0000000304007986 */ /* 0x004fe2000c101904 */
[----:B------:R-:W-:Y:S05]  /*01b0*/  EXIT ;  /* 0x000000000000794d */ /* 0x000fea0003800000 */
.L_x_10:
[----:B------:R-:W0:Y:S01]  /*01c0*/  LDC.64 R2, c[0x0][0x380] ;  /* 0x0000e000ff027b82 */ /* 0x000e220000000a00 */
[----:B------:R-:W-:-:S04]  /*01d0*/  IMAD R7, R7, UR7, R0 ;  /* 0x0000000707077c24 */ /* 0x000fc8000f8e0200 */
[----:B0-----:R-:W-:-:S05]  /*01e0*/  IMAD.WIDE R2, R7, 0x4, R2 ;  /* 0x0000000407027825 */ /* 0x001fca00078e0202 */
[----:B------:R-:W-:Y:S01]  /*01f0*/  STG.E desc[UR4][R2.64], RZ ;  /* 0x000000ff02007986 */ /* 0x000fe2000c101904 */
[----:B------:R-:W-:Y:S05]  /*0200*/  EXIT ;  /* 0x000000000000794d */ /* 0x000fea0003800000 */
.L_x_11:
        /* <DEDUP_REMOVED lines=15> */
.L_x_14:


//--------------------- .nv.shared.reserved.0     --------------------------
	.section	.nv.shared.reserved.0,"aw",@nobits
	.weak		__nv_reservedSMEM_offset_0_alias
	.size		__nv_reservedSMEM_offset_0_alias, 0, 64
	.other		__nv_reservedSMEM_offset_0_alias,@"STO_CUDA_RESERVED_SHARED STV_DEFAULT"
__nv_reservedSMEM_offset_0_alias:
	.zero		0
	.zero		64


//--------------------- .nv.constant0._Z32sparse_conv_implicit_gemm_simpleIfEvPT_PKS0_S3_PKiS5_iiiii --------------------------
	.section	.nv.constant0._Z32sparse_conv_implicit_gemm_simpleIfEvPT_PKS0_S3_PKiS5_iiiii,"a",@progbits
	.sectionflags	@""
	.align	4
.nv.constant0._Z32sparse_conv_implicit_gemm_simpleIfEvPT_PKS0_S3_PKiS5_iiiii:
	.zero		956


//--------------------- .nv.constant0._Z18scatter_add_kernelIfEvPT_PKS0_PKiii --------------------------
	.section	.nv.constant0._Z18scatter_add_kernelIfEvPT_PKS0_PKiii,"a",@progbits
	.sectionflags	@""
	.align	4
.nv.constant0._Z18scatter_add_kernelIfEvPT_PKS0_PKiii:
	.zero		928


//--------------------- .nv.constant0._Z22gather_features_kernelIfEvPT_PKS0_PKiii --------------------------
	.section	.nv.constant0._Z22gather_features_kernelIfEvPT_PKS0_PKiii,"a",@progbits
	.sectionflags	@""
	.align	4
.nv.constant0._Z22gather_features_kernelIfEvPT_PKS0_PKiii:
	.zero		928


//--------------------- SYMBOLS --------------------------

	.type		.nv.reservedSmem.offset0,@object
	.size		.nv.reservedSmem.offset0,0x4
